	.headerflags	@"EF_CUDA_TEXMODE_UNIFIED EF_CUDA_64BIT_ADDRESS EF_CUDA_ACCELERATORS EF_CUDA_SM90 EF_CUDA_VIRTUAL_SM(EF_CUDA_SM90)"
	.elftype	@"ET_EXEC"


//--------------------- .nv.info                  --------------------------
	.section	.nv.info,"",@"SHT_CUDA_INFO"
	.align	4


	//----- nvinfo : EIATTR_REGCOUNT
	.align		4
        /*0000*/ 	.byte	0x04, 0x2f
        /*0002*/ 	.short	(.L_3 - .L_2)
	.align		4
.L_2:
        /*0004*/ 	.word	index@(triton_poi_fused__native_batch_norm_legit_no_training_convolution_relu_0)
        /*0008*/ 	.word	0x00000016


	//----- nvinfo : EIATTR_MIN_STACK_SIZE
	.align		4
.L_3:
        /*000c*/ 	.byte	0x04, 0x12
        /*000e*/ 	.short	(.L_5 - .L_4)
	.align		4
.L_4:
        /*0010*/ 	.word	index@(triton_poi_fused__native_batch_norm_legit_no_training_convolution_relu_0)
        /*0014*/ 	.word	0x00000000


	//----- nvinfo : EIATTR_FRAME_SIZE
	.align		4
.L_5:
        /*0018*/ 	.byte	0x04, 0x11
        /*001a*/ 	.short	(.L_7 - .L_6)
	.align		4
.L_6:
        /*001c*/ 	.word	index@(triton_poi_fused__native_batch_norm_legit_no_training_convolution_relu_0)
        /*0020*/ 	.word	0x00000000


	//----- nvinfo : EIATTR_MIN_STACK_SIZE
	.align		4
.L_7:
        /*0024*/ 	.byte	0x04, 0x12
        /*0026*/ 	.short	(.L_9 - .L_8)
	.align		4
.L_8:
        /*0028*/ 	.word	index@(triton_poi_fused__native_batch_norm_legit_no_training_convolution_relu_0)
        /*002c*/ 	.word	0x00000000
.L_9:


//--------------------- .nv.info.triton_poi_fused__native_batch_norm_legit_no_training_convolution_relu_0 --------------------------
	.section	.nv.info.triton_poi_fused__native_batch_norm_legit_no_training_convolution_relu_0,"",@"SHT_CUDA_INFO"
	.sectionflags	@""
	.align	4


	//----- nvinfo : EIATTR_CUDA_API_VERSION
	.align		4
        /*0000*/ 	.byte	0x04, 0x37
        /*0002*/ 	.short	(.L_11 - .L_10)
.L_10:
        /*0004*/ 	.word	0x0000007c


	//----- nvinfo : EIATTR_KPARAM_INFO
	.align		4
.L_11:
        /*0008*/ 	.byte	0x04, 0x17
        /*000a*/ 	.short	(.L_13 - .L_12)
.L_12:
        /*000c*/ 	.word	0x00000000
        /*0010*/ 	.short	0x0007
        /*0012*/ 	.short	0x0038
        /*0014*/ 	.byte	0x00, 0xf0, 0x11, 0x00


	//----- nvinfo : EIATTR_KPARAM_INFO
	.align		4
.L_13:
        /*0018*/ 	.byte	0x04, 0x17
        /*001a*/ 	.short	(.L_15 - .L_14)
.L_14:
        /*001c*/ 	.word	0x00000000
        /*0020*/ 	.short	0x0006
        /*0022*/ 	.short	0x0030
        /*0024*/ 	.byte	0x00, 0xf4, 0x21, 0x00


	//----- nvinfo : EIATTR_KPARAM_INFO
	.align		4
.L_15:
        /*0028*/ 	.byte	0x04, 0x17
        /*002a*/ 	.short	(.L_17 - .L_16)
.L_16:
        /*002c*/ 	.word	0x00000000
        /*0030*/ 	.short	0x0005
        /*0032*/ 	.short	0x0028
        /*0034*/ 	.byte	0x00, 0xf4, 0x21, 0x00


	//----- nvinfo : EIATTR_KPARAM_INFO
	.align		4
.L_17:
        /*0038*/ 	.byte	0x04, 0x17
        /*003a*/ 	.short	(.L_19 - .L_18)
.L_18:
        /*003c*/ 	.word	0x00000000
        /*0040*/ 	.short	0x0004
        /*0042*/ 	.short	0x0020
        /*0044*/ 	.byte	0x00, 0xf4, 0x21, 0x00


	//----- nvinfo : EIATTR_KPARAM_INFO
	.align		4
.L_19:
        /*0048*/ 	.byte	0x04, 0x17
        /*004a*/ 	.short	(.L_21 - .L_20)
.L_20:
        /*004c*/ 	.word	0x00000000
        /*0050*/ 	.short	0x0003
        /*0052*/ 	.short	0x0018
        /*0054*/ 	.byte	0x00, 0xf4, 0x21, 0x00


	//----- nvinfo : EIATTR_KPARAM_INFO
	.align		4
.L_21:
        /*0058*/ 	.byte	0x04, 0x17
        /*005a*/ 	.short	(.L_23 - .L_22)
.L_22:
        /*005c*/ 	.word	0x00000000
        /*0060*/ 	.short	0x0002
        /*0062*/ 	.short	0x0010
        /*0064*/ 	.byte	0x00, 0xf4, 0x21, 0x00


	//----- nvinfo : EIATTR_KPARAM_INFO
	.align		4
.L_23:
        /*0068*/ 	.byte	0x04, 0x17
        /*006a*/ 	.short	(.L_25 - .L_24)
.L_24:
        /*006c*/ 	.word	0x00000000
        /*0070*/ 	.short	0x0001
        /*0072*/ 	.short	0x0008
        /*0074*/ 	.byte	0x00, 0xf4, 0x21, 0x00


	//----- nvinfo : EIATTR_KPARAM_INFO
	.align		4
.L_25:
        /*0078*/ 	.byte	0x04, 0x17
        /*007a*/ 	.short	(.L_27 - .L_26)
.L_26:
        /*007c*/ 	.word	0x00000000
        /*0080*/ 	.short	0x0000
        /*0082*/ 	.short	0x0000
        /*0084*/ 	.byte	0x00, 0xf4, 0x21, 0x00


	//----- nvinfo : EIATTR_SPARSE_MMA_MASK
	.align		4
.L_27:
        /*0088*/ 	.byte	0x03, 0x50
        /*008a*/ 	.short	0x0000


	//----- nvinfo : EIATTR_MAXREG_COUNT
	.align		4
        /*008c*/ 	.byte	0x03, 0x1b
        /*008e*/ 	.short	0x00ff


	//----- nvinfo : EIATTR_EXIT_INSTR_OFFSETS
	.align		4
        /*0090*/ 	.byte	0x04, 0x1c
        /*0092*/ 	.short	(.L_29 - .L_28)


	//   ....[0]....
.L_28:
        /*0094*/ 	.word	0x000003c0


	//----- nvinfo : EIATTR_REQNTID
	.align		4
.L_29:
        /*0098*/ 	.byte	0x04, 0x10
        /*009a*/ 	.short	(.L_31 - .L_30)
.L_30:
        /*009c*/ 	.word	0x00000100
        /*00a0*/ 	.word	0x00000001
        /*00a4*/ 	.word	0x00000001


	//----- nvinfo : EIATTR_CBANK_PARAM_SIZE
	.align		4
.L_31:
        /*00a8*/ 	.byte	0x03, 0x19
        /*00aa*/ 	.short	0x003c


	//----- nvinfo : EIATTR_PARAM_CBANK
	.align		4
        /*00ac*/ 	.byte	0x04, 0x0a
        /*00ae*/ 	.short	(.L_33 - .L_32)
	.align		4
.L_32:
        /*00b0*/ 	.word	index@(.nv.constant0.triton_poi_fused__native_batch_norm_legit_no_training_convolution_relu_0)
        /*00b4*/ 	.short	0x0210
        /*00b6*/ 	.short	0x003c


	//----- nvinfo : EIATTR_SW_WAR
	.align		4
.L_33:
        /*00b8*/ 	.byte	0x04, 0x36
        /*00ba*/ 	.short	(.L_35 - .L_34)
.L_34:
        /*00bc*/ 	.word	0x00000008
.L_35:


//--------------------- .nv.callgraph             --------------------------
	.section	.nv.callgraph,"",@"SHT_CUDA_CALLGRAPH"
	.align	4
	.sectionentsize	8
	.align		4
        /*0000*/ 	.word	0x00000000
	.align		4
        /*0004*/ 	.word	0xffffffff
	.align		4
        /*0008*/ 	.word	0x00000000
	.align		4
        /*000c*/ 	.word	0xfffffffe
	.align		4
        /*0010*/ 	.word	0x00000000
	.align		4
        /*0014*/ 	.word	0xfffffffd
	.align		4
        /*0018*/ 	.word	0x00000000
	.align		4
        /*001c*/ 	.word	0xfffffffc


//--------------------- .nv.constant4             --------------------------
	.section	.nv.constant4,"a",@progbits
	.align	8
	.align		8
.nv.constant4:
        /*0000*/ 	.dword	_$_str
	.align		8
        /*0008*/ 	.dword	_$_str_$_2


//--------------------- .text.triton_poi_fused__native_batch_norm_legit_no_training_convolution_relu_0 --------------------------
	.section	.text.triton_poi_fused__native_batch_norm_legit_no_training_convolution_relu_0,"ax",@progbits
	.align	128
        .global         triton_poi_fused__native_batch_norm_legit_no_training_convolution_relu_0
        .type           triton_poi_fused__native_batch_norm_legit_no_training_convolution_relu_0,@function
        .size           triton_poi_fused__native_batch_norm_legit_no_training_convolution_relu_0,(.L_x_1 - triton_poi_fused__native_batch_norm_legit_no_training_convolution_relu_0)
        .other          triton_poi_fused__native_batch_norm_legit_no_training_convolution_relu_0,@"STO_CUDA_ENTRY STV_DEFAULT"
triton_poi_fused__native_batch_norm_legit_no_training_convolution_relu_0:
.text.triton_poi_fused__native_batch_norm_legit_no_training_convolution_relu_0:
[----:B------:R-:W-:Y:S01]  /*0000*/  LDC R1, c[0x0][0x28] ;  /* 0x00000a00ff017b82 */ /* 0x000fe20000000800 */
[----:B------:R-:W1:Y:S07]  /*0010*/  S2R R0, SR_TID.X ;  /* 0x0000000000007919 */ /* 0x000e6e0000002100 */
[----:B------:R-:W2:Y:S01]  /*0020*/  LDC.64 R14, c[0x0][0x228] ;  /* 0x00008a00ff0e7b82 */ /* 0x000ea20000000a00 */
[----:B------:R-:W-:Y:S01]  /*0030*/  ULDC.64 UR4, c[0x0][0x208] ;  /* 0x0000820000047ab9 */ /* 0x000fe20000000a00 */
[----:B------:R-:W3:Y:S06]  /*0040*/  S2R R5, SR_CTAID.X ;  /* 0x0000000000057919 */ /* 0x000eec0000002500 */
[----:B------:R-:W4:Y:S08]  /*0050*/  LDC.64 R10, c[0x0][0x218] ;  /* 0x00008600ff0a7b82 */ /* 0x000f300000000a00 */
[----:B------:R-:W5:Y:S08]  /*0060*/  LDC.64 R12, c[0x0][0x220] ;  /* 0x00008800ff0c7b82 */ /* 0x000f700000000a00 */
[----:B------:R-:W4:Y:S01]  /*0070*/  LDC.64 R16, c[0x0][0x230] ;  /* 0x00008c00ff107b82 */ /* 0x000f220000000a00 */
[----:B-1----:R-:W-:-:S02]  /*0080*/  SHF.L.U32 R0, R0, 0x1, RZ ;  /* 0x0000000100007819 */ /* 0x002fc400000006ff */
[----:B---3--:R-:W-:Y:S02]  /*0090*/  SHF.R.S32.HI R3, RZ, 0x16, R5 ;  /* 0x00000016ff037819 */ /* 0x008fe40000011405 */
[----:B------:R-:W-:Y:S02]  /*00a0*/  LOP3.LUT R0, R0, 0x1fe, RZ, 0xc0, !PT ;  /* 0x000001fe00007812 */ /* 0x000fe400078ec0ff */
[----:B------:R-:W-:Y:S02]  /*00b0*/  SGXT R3, R3, 0x1 ;  /* 0x000000010303781a */ /* 0x000fe40000000200 */
[----:B------:R-:W-:-:S04]  /*00c0*/  LEA R0, R5, R0, 0x9 ;  /* 0x0000000005007211 */ /* 0x000fc800078e48ff */
[----:B------:R-:W-:-:S04]  /*00d0*/  LEA.HI R3, R3, R0, RZ, 0xc ;  /* 0x0000000003037211 */ /* 0x000fc800078f60ff */
[----:B------:R-:W-:-:S05]  /*00e0*/  SHF.R.S32.HI R3, RZ, 0xc, R3 ;  /* 0x0000000cff037819 */ /* 0x000fca0000011403 */
[----:B------:R-:W-:-:S05]  /*00f0*/  IMAD.HI R2, R3, 0x2aaaaaab, RZ ;  /* 0x2aaaaaab03027827 */ /* 0x000fca00078e02ff */
[----:B------:R-:W-:-:S04]  /*0100*/  SHF.R.U32.HI R5, RZ, 0x1f, R2 ;  /* 0x0000001fff057819 */ /* 0x000fc80000011602 */
[----:B------:R-:W-:Y:S02]  /*0110*/  LEA.HI R2, R2, R5, RZ, 0x1c ;  /* 0x0000000502027211 */ /* 0x000fe400078fe0ff */
[----:B------:R-:W1:Y:S03]  /*0120*/  LDC.64 R4, c[0x0][0x238] ;  /* 0x00008e00ff047b82 */ /* 0x000e660000000a00 */
[----:B------:R-:W-:-:S04]  /*0130*/  IMAD R19, R2, -0x60, R3 ;  /* 0xffffffa002137824 */ /* 0x000fc800078e0203 */
[C---:B--2---:R-:W-:Y:S01]  /*0140*/  IMAD.WIDE R14, R19.reuse, 0x4, R14 ;  /* 0x00000004130e7825 */ /* 0x044fe200078e020e */
[----:B------:R-:W2:Y:S04]  /*0150*/  LDC.64 R2, c[0x0][0x210] ;  /* 0x00008400ff027b82 */ /* 0x000ea80000000a00 */
[----:B------:R3:W3:Y:S01]  /*0160*/  LDG.E.EL R18, desc[UR4][R14.64] ;  /* 0x000000040e127981 */ /* 0x0006e2000c2e1900 */
[----:B----4-:R-:W-:-:S04]  /*0170*/  IMAD.WIDE R10, R19, 0x4, R10 ;  /* 0x00000004130a7825 */ /* 0x010fc800078e020a */
[----:B-----5:R-:W-:Y:S01]  /*0180*/  IMAD.WIDE R12, R19, 0x4, R12 ;  /* 0x00000004130c7825 */ /* 0x020fe200078e020c */
[----:B------:R4:W5:Y:S04]  /*0190*/  LDG.E.EL R8, desc[UR4][R10.64] ;  /* 0x000000040a087981 */ /* 0x000968000c2e1900 */
[----:B------:R-:W5:Y:S01]  /*01a0*/  LDG.E.EL R9, desc[UR4][R12.64] ;  /* 0x000000040c097981 */ /* 0x000f62000c2e1900 */
[----:B--2---:R-:W-:-:S05]  /*01b0*/  IMAD.WIDE R2, R0, 0x4, R2 ;  /* 0x0000000400027825 */ /* 0x004fca00078e0202 */
[----:B------:R-:W5:Y:S01]  /*01c0*/  LDG.E.64 R6, desc[UR4][R2.64] ;  /* 0x0000000402067981 */ /* 0x000f62000c1e1b00 */
[----:B0--3--:R-:W-:-:S04]  /*01d0*/  IMAD.WIDE R14, R19, 0x4, R16 ;  /* 0x00000004130e7825 */ /* 0x009fc800078e0210 */
[----:B-1----:R-:W-:Y:S02]  /*01e0*/  IMAD.WIDE R16, R19, 0x4, R4 ;  /* 0x0000000413107825 */ /* 0x002fe400078e0204 */
[----:B------:R-:W2:Y:S01]  /*01f0*/  LDG.E.EL R14, desc[UR4][R14.64] ;  /* 0x000000040e0e7981 */ /* 0x000ea2000c2e1900 */
[----:B----4-:R-:W-:Y:S01]  /*0200*/  HFMA2.MMA R10, -RZ, RZ, 1.625, 0 ;  /* 0x3e800000ff0a7435 */ /* 0x010fe200000001ff */
[----:B------:R-:W0:Y:S02]  /*0210*/  LDC.64 R4, c[0x0][0x240] ;  /* 0x00009000ff047b82 */ /* 0x000e240000000a00 */
[----:B------:R-:W2:Y:S01]  /*0220*/  LDG.E.EL R17, desc[UR4][R16.64] ;  /* 0x0000000410117981 */ /* 0x000ea2000c2e1900 */
[----:B0-----:R-:W-:-:S04]  /*0230*/  IMAD.WIDE R4, R0, 0x4, R4 ;  /* 0x0000000400047825 */ /* 0x001fc800078e0204 */
[----:B------:R-:W-:-:S04]  /*0240*/  FADD R18, R18, 9.9999997473787516356e-06 ;  /* 0x3727c5ac12127421 */ /* 0x000fc80000000000 */
[----:B------:R-:W0:Y:S02]  /*0250*/  MUFU.SQRT R19, R18 ;  /* 0x0000001200137308 */ /* 0x000e240000002000 */
[C---:B0-----:R-:W-:Y:S02]  /*0260*/  FSETP.GT.AND P0, PT, R19.reuse, 8.50705917302346158658e+37, PT ;  /* 0x7e8000001300780b */ /* 0x041fe40003f04000 */
[----:B------:R-:W-:-:S11]  /*0270*/  FSETP.GEU.AND P1, PT, R19, 1.175494350822287508e-38, PT ;  /* 0x008000001300780b */ /* 0x000fd60003f2e000 */
[----:B------:R-:W-:-:S04]  /*0280*/  @P0 FMUL R19, R19, 0.25 ;  /* 0x3e80000013130820 */ /* 0x000fc80000400000 */
[----:B------:R-:W-:-:S06]  /*0290*/  @!P1 FMUL R19, R19, 16777216 ;  /* 0x4b80000013139820 */ /* 0x000fcc0000400000 */
[----:B------:R-:W0:Y:S01]  /*02a0*/  MUFU.RCP R19, R19 ;  /* 0x0000001300137308 */ /* 0x000e220000001000 */
[----:B------:R-:W-:Y:S01]  /*02b0*/  FSEL R10, R10, 1, P0 ;  /* 0x3f8000000a0a7808 */ /* 0x000fe20000000000 */
[--C-:B-----5:R-:W-:Y:S01]  /*02c0*/  FADD R6, R6, R8.reuse ;  /* 0x0000000806067221 */ /* 0x120fe20000000000 */
[----:B------:R-:W-:-:S03]  /*02d0*/  FADD R7, R7, R8 ;  /* 0x0000000807077221 */ /* 0x000fc60000000000 */
[----:B------:R-:W-:Y:S01]  /*02e0*/  @!P1 FMUL R10, R10, 16777216 ;  /* 0x4b8000000a0a9820 */ /* 0x000fe20000400000 */
[C---:B------:R-:W-:Y:S01]  /*02f0*/  FADD R8, -R9.reuse, R6 ;  /* 0x0000000609087221 */ /* 0x040fe20000000100 */
[----:B------:R-:W-:Y:S02]  /*0300*/  FADD R9, -R9, R7 ;  /* 0x0000000709097221 */ /* 0x000fe40000000100 */
[----:B0-----:R-:W-:-:S04]  /*0310*/  FMUL R10, R19, R10 ;  /* 0x0000000a130a7220 */ /* 0x001fc80000400000 */
[-C--:B------:R-:W-:Y:S01]  /*0320*/  FMUL R8, R8, R10.reuse ;  /* 0x0000000a08087220 */ /* 0x080fe20000400000 */
[----:B------:R-:W-:-:S03]  /*0330*/  FMUL R10, R9, R10 ;  /* 0x0000000a090a7220 */ /* 0x000fc60000400000 */
[C-C-:B--2---:R-:W-:Y:S01]  /*0340*/  FFMA R8, R14.reuse, R8, R17.reuse ;  /* 0x000000080e087223 */ /* 0x144fe20000000011 */
[----:B------:R-:W-:-:S04]  /*0350*/  FFMA R10, R14, R10, R17 ;  /* 0x0000000a0e0a7223 */ /* 0x000fc80000000011 */
[----:B------:R-:W-:Y:S02]  /*0360*/  FSETP.GEU.AND P0, PT, R8, RZ, PT ;  /* 0x000000ff0800720b */ /* 0x000fe40003f0e000 */
[----:B------:R-:W-:Y:S02]  /*0370*/  FSETP.GEU.AND P1, PT, R10, RZ, PT ;  /* 0x000000ff0a00720b */ /* 0x000fe40003f2e000 */
[----:B------:R-:W-:Y:S02]  /*0380*/  FSEL R8, R8, RZ, P0 ;  /* 0x000000ff08087208 */ /* 0x000fe40000000000 */
[----:B------:R-:W-:Y:S01]  /*0390*/  FSEL R9, R10, RZ, P1 ;  /* 0x000000ff0a097208 */ /* 0x000fe20000800000 */
[----:B------:R-:W-:Y:S04]  /*03a0*/  STG.E.64 desc[UR4][R2.64], R6 ;  /* 0x0000000602007986 */ /* 0x000fe8000c101b04 */
[----:B------:R-:W-:Y:S01]  /*03b0*/  STG.E.64 desc[UR4][R4.64], R8 ;  /* 0x0000000804007986 */ /* 0x000fe2000c101b04 */
[----:B------:R-:W-:Y:S05]  /*03c0*/  EXIT ;  /* 0x000000000000794d */ /* 0x000fea0003800000 */
.L_x_0:
[----:B------:R-:W-:-:S00]  /*03d0*/  BRA `(.L_x_0) ;  /* 0xfffffffc00fc7947 */ /* 0x000fc0000383ffff */
[----:B------:R-:W-:-:S00]  /*03e0*/  NOP ;  /* 0x0000000000007918 */ /* 0x000fc00000000000 */
        /* <DEDUP_REMOVED lines=9> */
.L_x_1:


//--------------------- .nv.global.init           --------------------------
	.section	.nv.global.init,"aw",@progbits
.nv.global.init:
	.type		_$_str,@object
	.size		_$_str,(_$_str_$_2 - _$_str)
_$_str:
        /*0000*/ 	.byte	0x5f, 0x5f, 0x43, 0x55, 0x44, 0x41, 0x5f, 0x46, 0x54, 0x5a, 0x00
	.type		_$_str_$_2,@object
	.size		_$_str_$_2,(.L_1 - _$_str_$_2)
_$_str_$_2:
        /*000b*/ 	.byte	0x5f, 0x5f, 0x43, 0x55, 0x44, 0x41, 0x5f, 0x50, 0x52, 0x45, 0x43, 0x5f, 0x53, 0x51, 0x52, 0x54
        /*001b*/ 	.byte	0x00
.L_1:


//--------------------- .nv.constant0.triton_poi_fused__native_batch_norm_legit_no_training_convolution_relu_0 --------------------------
	.section	.nv.constant0.triton_poi_fused__native_batch_norm_legit_no_training_convolution_relu_0,"a",@progbits
	.sectionflags	@""
	.align	4
.nv.constant0.triton_poi_fused__native_batch_norm_legit_no_training_convolution_relu_0:
	.zero		588
